//
// Generated by NVIDIA NVVM Compiler
//
// Compiler Build ID: CL-36424714
// Cuda compilation tools, release 13.0, V13.0.88
// Based on NVVM 20.0.0
//

.version 9.0
.target sm_100
.address_size 64

	// .globl	_Z18vector_matrix_multPfS_S_ii

.visible .entry _Z18vector_matrix_multPfS_S_ii(
	.param .u64 .ptr .align 1 _Z18vector_matrix_multPfS_S_ii_param_0,
	.param .u64 .ptr .align 1 _Z18vector_matrix_multPfS_S_ii_param_1,
	.param .u64 .ptr .align 1 _Z18vector_matrix_multPfS_S_ii_param_2,
	.param .u32 _Z18vector_matrix_multPfS_S_ii_param_3,
	.param .u32 _Z18vector_matrix_multPfS_S_ii_param_4
)
{
	.reg .pred 	%p<11>;
	.reg .b32 	%r<38>;
	.reg .b32 	%f<112>;
	.reg .b64 	%rd<58>;

	ld.param.u64 	%rd10, [_Z18vector_matrix_multPfS_S_ii_param_0];
	ld.param.u64 	%rd11, [_Z18vector_matrix_multPfS_S_ii_param_1];
	ld.param.u64 	%rd9, [_Z18vector_matrix_multPfS_S_ii_param_2];
	ld.param.u32 	%r23, [_Z18vector_matrix_multPfS_S_ii_param_3];
	ld.param.u32 	%r24, [_Z18vector_matrix_multPfS_S_ii_param_4];
	cvta.to.global.u64 	%rd1, %rd11;
	cvta.to.global.u64 	%rd2, %rd10;
	mov.u32 	%r25, %tid.x;
	mov.u32 	%r26, %ctaid.x;
	mov.u32 	%r27, %ntid.x;
	mad.lo.s32 	%r1, %r26, %r27, %r25;
	setp.ge.s32 	%p1, %r1, %r24;
	@%p1 bra 	$L__BB0_15;
	setp.lt.s32 	%p2, %r23, 1;
	mov.f32 	%f111, 0f00000000;
	@%p2 bra 	$L__BB0_14;
	and.b32  	%r2, %r23, 15;
	setp.lt.u32 	%p3, %r23, 16;
	mov.f32 	%f111, 0f00000000;
	mov.b32 	%r34, 0;
	@%p3 bra 	$L__BB0_5;
	and.b32  	%r34, %r23, 2147483632;
	neg.s32 	%r32, %r34;
	shl.b32 	%r5, %r24, 4;
	add.s64 	%rd56, %rd2, 32;
	mov.f32 	%f111, 0f00000000;
	mul.wide.s32 	%rd14, %r24, 4;
	mov.u32 	%r31, %r1;
$L__BB0_4:
	.pragma "nounroll";
	ld.global.f32 	%f18, [%rd56+-32];
	mul.wide.s32 	%rd12, %r31, 4;
	add.s64 	%rd13, %rd1, %rd12;
	ld.global.f32 	%f19, [%rd13];
	fma.rn.f32 	%f20, %f18, %f19, %f111;
	ld.global.f32 	%f21, [%rd56+-28];
	add.s64 	%rd15, %rd13, %rd14;
	ld.global.f32 	%f22, [%rd15];
	fma.rn.f32 	%f23, %f21, %f22, %f20;
	ld.global.f32 	%f24, [%rd56+-24];
	add.s64 	%rd16, %rd15, %rd14;
	ld.global.f32 	%f25, [%rd16];
	fma.rn.f32 	%f26, %f24, %f25, %f23;
	ld.global.f32 	%f27, [%rd56+-20];
	add.s64 	%rd17, %rd16, %rd14;
	ld.global.f32 	%f28, [%rd17];
	fma.rn.f32 	%f29, %f27, %f28, %f26;
	ld.global.f32 	%f30, [%rd56+-16];
	add.s64 	%rd18, %rd17, %rd14;
	ld.global.f32 	%f31, [%rd18];
	fma.rn.f32 	%f32, %f30, %f31, %f29;
	ld.global.f32 	%f33, [%rd56+-12];
	add.s64 	%rd19, %rd18, %rd14;
	ld.global.f32 	%f34, [%rd19];
	fma.rn.f32 	%f35, %f33, %f34, %f32;
	ld.global.f32 	%f36, [%rd56+-8];
	add.s64 	%rd20, %rd19, %rd14;
	ld.global.f32 	%f37, [%rd20];
	fma.rn.f32 	%f38, %f36, %f37, %f35;
	ld.global.f32 	%f39, [%rd56+-4];
	add.s64 	%rd21, %rd20, %rd14;
	ld.global.f32 	%f40, [%rd21];
	fma.rn.f32 	%f41, %f39, %f40, %f38;
	ld.global.f32 	%f42, [%rd56];
	add.s64 	%rd22, %rd21, %rd14;
	ld.global.f32 	%f43, [%rd22];
	fma.rn.f32 	%f44, %f42, %f43, %f41;
	ld.global.f32 	%f45, [%rd56+4];
	add.s64 	%rd23, %rd22, %rd14;
	ld.global.f32 	%f46, [%rd23];
	fma.rn.f32 	%f47, %f45, %f46, %f44;
	ld.global.f32 	%f48, [%rd56+8];
	add.s64 	%rd24, %rd23, %rd14;
	ld.global.f32 	%f49, [%rd24];
	fma.rn.f32 	%f50, %f48, %f49, %f47;
	ld.global.f32 	%f51, [%rd56+12];
	add.s64 	%rd25, %rd24, %rd14;
	ld.global.f32 	%f52, [%rd25];
	fma.rn.f32 	%f53, %f51, %f52, %f50;
	ld.global.f32 	%f54, [%rd56+16];
	add.s64 	%rd26, %rd25, %rd14;
	ld.global.f32 	%f55, [%rd26];
	fma.rn.f32 	%f56, %f54, %f55, %f53;
	ld.global.f32 	%f57, [%rd56+20];
	add.s64 	%rd27, %rd26, %rd14;
	ld.global.f32 	%f58, [%rd27];
	fma.rn.f32 	%f59, %f57, %f58, %f56;
	ld.global.f32 	%f60, [%rd56+24];
	add.s64 	%rd28, %rd27, %rd14;
	ld.global.f32 	%f61, [%rd28];
	fma.rn.f32 	%f62, %f60, %f61, %f59;
	ld.global.f32 	%f63, [%rd56+28];
	add.s64 	%rd29, %rd28, %rd14;
	ld.global.f32 	%f64, [%rd29];
	fma.rn.f32 	%f111, %f63, %f64, %f62;
	add.s32 	%r32, %r32, 16;
	add.s32 	%r31, %r31, %r5;
	add.s64 	%rd56, %rd56, 64;
	setp.ne.s32 	%p4, %r32, 0;
	@%p4 bra 	$L__BB0_4;
$L__BB0_5:
	setp.eq.s32 	%p5, %r2, 0;
	@%p5 bra 	$L__BB0_14;
	and.b32  	%r11, %r23, 7;
	setp.lt.u32 	%p6, %r2, 8;
	@%p6 bra 	$L__BB0_8;
	mul.wide.u32 	%rd30, %r34, 4;
	add.s64 	%rd31, %rd2, %rd30;
	ld.global.f32 	%f66, [%rd31];
	mad.lo.s32 	%r29, %r34, %r24, %r1;
	mul.wide.s32 	%rd32, %r29, 4;
	add.s64 	%rd33, %rd1, %rd32;
	ld.global.f32 	%f67, [%rd33];
	fma.rn.f32 	%f68, %f66, %f67, %f111;
	ld.global.f32 	%f69, [%rd31+4];
	mul.wide.s32 	%rd34, %r24, 4;
	add.s64 	%rd35, %rd33, %rd34;
	ld.global.f32 	%f70, [%rd35];
	fma.rn.f32 	%f71, %f69, %f70, %f68;
	ld.global.f32 	%f72, [%rd31+8];
	add.s64 	%rd36, %rd35, %rd34;
	ld.global.f32 	%f73, [%rd36];
	fma.rn.f32 	%f74, %f72, %f73, %f71;
	ld.global.f32 	%f75, [%rd31+12];
	add.s64 	%rd37, %rd36, %rd34;
	ld.global.f32 	%f76, [%rd37];
	fma.rn.f32 	%f77, %f75, %f76, %f74;
	ld.global.f32 	%f78, [%rd31+16];
	add.s64 	%rd38, %rd37, %rd34;
	ld.global.f32 	%f79, [%rd38];
	fma.rn.f32 	%f80, %f78, %f79, %f77;
	ld.global.f32 	%f81, [%rd31+20];
	add.s64 	%rd39, %rd38, %rd34;
	ld.global.f32 	%f82, [%rd39];
	fma.rn.f32 	%f83, %f81, %f82, %f80;
	ld.global.f32 	%f84, [%rd31+24];
	add.s64 	%rd40, %rd39, %rd34;
	ld.global.f32 	%f85, [%rd40];
	fma.rn.f32 	%f86, %f84, %f85, %f83;
	ld.global.f32 	%f87, [%rd31+28];
	add.s64 	%rd41, %rd40, %rd34;
	ld.global.f32 	%f88, [%rd41];
	fma.rn.f32 	%f111, %f87, %f88, %f86;
	add.s32 	%r34, %r34, 8;
$L__BB0_8:
	setp.eq.s32 	%p7, %r11, 0;
	@%p7 bra 	$L__BB0_14;
	and.b32  	%r14, %r23, 3;
	setp.lt.u32 	%p8, %r11, 4;
	@%p8 bra 	$L__BB0_11;
	mul.wide.u32 	%rd42, %r34, 4;
	add.s64 	%rd43, %rd2, %rd42;
	ld.global.f32 	%f90, [%rd43];
	mad.lo.s32 	%r30, %r34, %r24, %r1;
	mul.wide.s32 	%rd44, %r30, 4;
	add.s64 	%rd45, %rd1, %rd44;
	ld.global.f32 	%f91, [%rd45];
	fma.rn.f32 	%f92, %f90, %f91, %f111;
	ld.global.f32 	%f93, [%rd43+4];
	mul.wide.s32 	%rd46, %r24, 4;
	add.s64 	%rd47, %rd45, %rd46;
	ld.global.f32 	%f94, [%rd47];
	fma.rn.f32 	%f95, %f93, %f94, %f92;
	ld.global.f32 	%f96, [%rd43+8];
	add.s64 	%rd48, %rd47, %rd46;
	ld.global.f32 	%f97, [%rd48];
	fma.rn.f32 	%f98, %f96, %f97, %f95;
	ld.global.f32 	%f99, [%rd43+12];
	add.s64 	%rd49, %rd48, %rd46;
	ld.global.f32 	%f100, [%rd49];
	fma.rn.f32 	%f111, %f99, %f100, %f98;
	add.s32 	%r34, %r34, 4;
$L__BB0_11:
	setp.eq.s32 	%p9, %r14, 0;
	@%p9 bra 	$L__BB0_14;
	mad.lo.s32 	%r37, %r34, %r24, %r1;
	mul.wide.u32 	%rd50, %r34, 4;
	add.s64 	%rd57, %rd2, %rd50;
	neg.s32 	%r36, %r14;
$L__BB0_13:
	.pragma "nounroll";
	ld.global.f32 	%f101, [%rd57];
	mul.wide.s32 	%rd51, %r37, 4;
	add.s64 	%rd52, %rd1, %rd51;
	ld.global.f32 	%f102, [%rd52];
	fma.rn.f32 	%f111, %f101, %f102, %f111;
	add.s32 	%r37, %r37, %r24;
	add.s64 	%rd57, %rd57, 4;
	add.s32 	%r36, %r36, 1;
	setp.ne.s32 	%p10, %r36, 0;
	@%p10 bra 	$L__BB0_13;
$L__BB0_14:
	cvta.to.global.u64 	%rd53, %rd9;
	mul.wide.s32 	%rd54, %r1, 4;
	add.s64 	%rd55, %rd53, %rd54;
	st.global.f32 	[%rd55], %f111;
$L__BB0_15:
	ret;

}


// ===== COMPILED SASS (sm_100) =====

	.target	sm_100

	.elftype	@"ET_EXEC"


//--------------------- .note.nv.tkinfo           --------------------------
	.section	.note.nv.tkinfo,"",@"SHT_NOTE"
	.sectionflags	@"SHF_NOTE_NV_TKINFO"
	.tkinfo
        /*0018*/ 	.word	0x00000002
        /*0030*/ 	.string	""
        /*0030*/ 	.string	"ptxas"
        /*0030*/ 	.string	"Cuda compilation tools, release 13.0, V13.0.88"
        /*0030*/ 	.string	"Build cuda_13.0.r13.0/compiler.36424714_0"
        /*0030*/ 	.string	"-arch sm_100 -m 64 "



//--------------------- .note.nv.cuinfo           --------------------------
	.section	.note.nv.cuinfo,"",@"SHT_NOTE"
	.sectionflags	@"SHF_NOTE_NV_CUINFO"
        /*0018*/ 	.short	0x0002
        /*001a*/ 	.short	0x0064
        /*001c*/ 	.short	0x0082
	.zero		2


//--------------------- .nv.info                  --------------------------
	.section	.nv.info,"",@"SHT_CUDA_INFO"
	.align	4


	//----- nvinfo : EIATTR_REGCOUNT
	.align		4
        /*0000*/ 	.byte	0x04, 0x2f
        /*0002*/ 	.short	(.L_1 - .L_0)
	.align		4
.L_0:
        /*0004*/ 	.word	index@(_Z18vector_matrix_multPfS_S_ii)
        /*0008*/ 	.word	0x00000020


	//----- nvinfo : EIATTR_FRAME_SIZE
	.align		4
.L_1:
        /*000c*/ 	.byte	0x04, 0x11
        /*000e*/ 	.short	(.L_3 - .L_2)
	.align		4
.L_2:
        /*0010*/ 	.word	index@(_Z18vector_matrix_multPfS_S_ii)
        /*0014*/ 	.word	0x00000000


	//----- nvinfo : EIATTR_MIN_STACK_SIZE
	.align		4
.L_3:
        /*0018*/ 	.byte	0x04, 0x12
        /*001a*/ 	.short	(.L_5 - .L_4)
	.align		4
.L_4:
        /*001c*/ 	.word	index@(_Z18vector_matrix_multPfS_S_ii)
        /*0020*/ 	.word	0x00000000
.L_5:


//--------------------- .nv.compat                --------------------------
	.section	.nv.compat,"",@"SHT_CUDA_COMPAT_INFO"
	.align	4
        /*0000*/ 	.byte	0x02, 0x09, 0x00, 0x00, 0x02, 0x02, 0x01, 0x00, 0x02, 0x05, 0x05, 0x00, 0x03, 0x07, 0x01, 0x01
        /*0010*/ 	.byte	0x02, 0x03, 0x00, 0x00, 0x02, 0x06, 0x01, 0x00, 0x04, 0x0b, 0x08, 0x00, 0x09, 0x00, 0x00, 0x00
        /*0020*/ 	.byte	0x00, 0x00, 0x00, 0x00


//--------------------- .nv.info._Z18vector_matrix_multPfS_S_ii --------------------------
	.section	.nv.info._Z18vector_matrix_multPfS_S_ii,"",@"SHT_CUDA_INFO"
	.sectionflags	@""
	.align	4


	//----- nvinfo : EIATTR_CUDA_API_VERSION
	.align		4
        /*0000*/ 	.byte	0x04, 0x37
        /*0002*/ 	.short	(.L_7 - .L_6)
.L_6:
        /*0004*/ 	.word	0x00000082


	//----- nvinfo : EIATTR_KPARAM_INFO
	.align		4
.L_7:
        /*0008*/ 	.byte	0x04, 0x17
        /*000a*/ 	.short	(.L_9 - .L_8)
.L_8:
        /*000c*/ 	.word	0x00000000
        /*0010*/ 	.short	0x0004
        /*0012*/ 	.short	0x001c
        /*0014*/ 	.byte	0x00, 0xf0, 0x11, 0x00


	//----- nvinfo : EIATTR_KPARAM_INFO
	.align		4
.L_9:
        /*0018*/ 	.byte	0x04, 0x17
        /*001a*/ 	.short	(.L_11 - .L_10)
.L_10:
        /*001c*/ 	.word	0x00000000
        /*0020*/ 	.short	0x0003
        /*0022*/ 	.short	0x0018
        /*0024*/ 	.byte	0x00, 0xf0, 0x11, 0x00


	//----- nvinfo : EIATTR_KPARAM_INFO
	.align		4
.L_11:
        /*0028*/ 	.byte	0x04, 0x17
        /*002a*/ 	.short	(.L_13 - .L_12)
.L_12:
        /*002c*/ 	.word	0x00000000
        /*0030*/ 	.short	0x0002
        /*0032*/ 	.short	0x0010
        /*0034*/ 	.byte	0x00, 0xf5, 0x21, 0x00


	//----- nvinfo : EIATTR_KPARAM_INFO
	.align		4
.L_13:
        /*0038*/ 	.byte	0x04, 0x17
        /*003a*/ 	.short	(.L_15 - .L_14)
.L_14:
        /*003c*/ 	.word	0x00000000
        /*0040*/ 	.short	0x0001
        /*0042*/ 	.short	0x0008
        /*0044*/ 	.byte	0x00, 0xf5, 0x21, 0x00


	//----- nvinfo : EIATTR_KPARAM_INFO
	.align		4
.L_15:
        /*0048*/ 	.byte	0x04, 0x17
        /*004a*/ 	.short	(.L_17 - .L_16)
.L_16:
        /*004c*/ 	.word	0x00000000
        /*0050*/ 	.short	0x0000
        /*0052*/ 	.short	0x0000
        /*0054*/ 	.byte	0x00, 0xf5, 0x21, 0x00


	//----- nvinfo : EIATTR_SPARSE_MMA_MASK
	.align		4
.L_17:
        /*0058*/ 	.byte	0x03, 0x50
        /*005a*/ 	.short	0x0000


	//----- nvinfo : EIATTR_MAXREG_COUNT
	.align		4
        /*005c*/ 	.byte	0x03, 0x1b
        /*005e*/ 	.short	0x00ff


	//----- nvinfo : EIATTR_MERCURY_ISA_VERSION
	.align		4
        /*0060*/ 	.byte	0x03, 0x5f
        /*0062*/ 	.short	0x0101


	//----- nvinfo : EIATTR_VRC_CTA_INIT_COUNT
	.align		4
        /*0064*/ 	.byte	0x02, 0x4a
	.zero		1
	.zero		1


	//----- nvinfo : EIATTR_EXIT_INSTR_OFFSETS
	.align		4
        /*0068*/ 	.byte	0x04, 0x1c
        /*006a*/ 	.short	(.L_19 - .L_18)


	//   ....[0]....
.L_18:
        /*006c*/ 	.word	0x00000070


	//   ....[1]....
        /*0070*/ 	.word	0x00000bd0


	//----- nvinfo : EIATTR_CBANK_PARAM_SIZE
	.align		4
.L_19:
        /*0074*/ 	.byte	0x03, 0x19
        /*0076*/ 	.short	0x0020


	//----- nvinfo : EIATTR_PARAM_CBANK
	.align		4
        /*0078*/ 	.byte	0x04, 0x0a
        /*007a*/ 	.short	(.L_21 - .L_20)
	.align		4
.L_20:
        /*007c*/ 	.word	index@(.nv.constant0._Z18vector_matrix_multPfS_S_ii)
        /*0080*/ 	.short	0x0380
        /*0082*/ 	.short	0x0020


	//----- nvinfo : EIATTR_SW_WAR
	.align		4
.L_21:
        /*0084*/ 	.byte	0x04, 0x36
        /*0086*/ 	.short	(.L_23 - .L_22)
.L_22:
        /*0088*/ 	.word	0x00000008
.L_23:


//--------------------- .nv.callgraph             --------------------------
	.section	.nv.callgraph,"",@"SHT_CUDA_CALLGRAPH"
	.align	4
	.sectionentsize	8
	.align		4
        /*0000*/ 	.word	0x00000000
	.align		4
        /*0004*/ 	.word	0xffffffff
	.align		4
        /*0008*/ 	.word	0x00000000
	.align		4
        /*000c*/ 	.word	0xfffffffe
	.align		4
        /*0010*/ 	.word	0x00000000
	.align		4
        /*0014*/ 	.word	0xfffffffd
	.align		4
        /*0018*/ 	.word	0x00000000
	.align		4
        /*001c*/ 	.word	0xfffffffc


//--------------------- .text._Z18vector_matrix_multPfS_S_ii --------------------------
	.section	.text._Z18vector_matrix_multPfS_S_ii,"ax",@progbits
	.align	128
        .global         _Z18vector_matrix_multPfS_S_ii
        .type           _Z18vector_matrix_multPfS_S_ii,@function
        .size           _Z18vector_matrix_multPfS_S_ii,(.L_x_7 - _Z18vector_matrix_multPfS_S_ii)
        .other          _Z18vector_matrix_multPfS_S_ii,@"STO_CUDA_ENTRY STV_DEFAULT"
_Z18vector_matrix_multPfS_S_ii:
.text._Z18vector_matrix_multPfS_S_ii:
[----:B------:R-:W-:Y:S01]  /*0000*/  LDC R1, c[0x0][0x37c] ;  /* 0x0000df00ff017b82 */ /* 0x000fe20000000800 */
[----:B------:R-:W0:Y:S07]  /*0010*/  S2R R3, SR_TID.X ;  /* 0x0000000000037919 */ /* 0x000e2e0000002100 */
[----:B------:R-:W0:Y:S08]  /*0020*/  S2UR UR4, SR_CTAID.X ;  /* 0x00000000000479c3 */ /* 0x000e300000002500 */
[----:B------:R-:W0:Y:S08]  /*0030*/  LDC R2, c[0x0][0x360] ;  /* 0x0000d800ff027b82 */ /* 0x000e300000000800 */
[----:B------:R-:W1:Y:S01]  /*0040*/  LDC R0, c[0x0][0x39c] ;  /* 0x0000e700ff007b82 */ /* 0x000e620000000800 */
[----:B0-----:R-:W-:-:S05]  /*0050*/  IMAD R3, R2, UR4, R3 ;  /* 0x0000000402037c24 */ /* 0x001fca000f8e0203 */
[----:B-1----:R-:W-:-:S13]  /*0060*/  ISETP.GE.AND P0, PT, R3, R0, PT ;  /* 0x000000000300720c */ /* 0x002fda0003f06270 */
[----:B------:R-:W-:Y:S05]  /*0070*/  @P0 EXIT ;  /* 0x000000000000094d */ /* 0x000fea0003800000 */
[----:B------:R-:W0:Y:S01]  /*0080*/  LDCU UR6, c[0x0][0x398] ;  /* 0x00007300ff0677ac */ /* 0x000e220008000800 */
[----:B------:R-:W-:Y:S01]  /*0090*/  HFMA2 R17, -RZ, RZ, 0, 0 ;  /* 0x00000000ff117431 */ /* 0x000fe200000001ff */
[----:B------:R-:W1:Y:S01]  /*00a0*/  LDCU.64 UR10, c[0x0][0x358] ;  /* 0x00006b00ff0a77ac */ /* 0x000e620008000a00 */
[----:B0-----:R-:W-:-:S09]  /*00b0*/  UISETP.GE.AND UP0, UPT, UR6, 0x1, UPT ;  /* 0x000000010600788c */ /* 0x001fd2000bf06270 */
[----:B-1----:R-:W-:Y:S05]  /*00c0*/  BRA.U !UP0, `(.L_x_0) ;  /* 0x0000000908b47547 */ /* 0x002fea000b800000 */
[----:B------:R-:W-:Y:S01]  /*00d0*/  UISETP.GE.U32.AND UP1, UPT, UR6, 0x10, UPT ;  /* 0x000000100600788c */ /* 0x000fe2000bf26070 */
[----:B------:R-:W-:Y:S01]  /*00e0*/  MOV R17, RZ ;  /* 0x000000ff00117202 */ /* 0x000fe20000000f00 */
[----:B------:R-:W-:Y:S01]  /*00f0*/  ULOP3.LUT UR7, UR6, 0xf, URZ, 0xc0, !UPT ;  /* 0x0000000f06077892 */ /* 0x000fe2000f8ec0ff */
[----:B------:R-:W-:-:S03]  /*0100*/  MOV R2, RZ ;  /* 0x000000ff00027202 */ /* 0x000fc60000000f00 */
[----:B------:R-:W-:-:S03]  /*0110*/  UISETP.NE.AND UP0, UPT, UR7, URZ, UPT ;  /* 0x000000ff0700728c */ /* 0x000fc6000bf05270 */
[----:B------:R-:W-:Y:S08]  /*0120*/  BRA.U !UP1, `(.L_x_1) ;  /* 0x0000000509447547 */ /* 0x000ff0000b800000 */
[----:B------:R-:W0:Y:S01]  /*0130*/  LDCU.64 UR4, c[0x0][0x380] ;  /* 0x00007000ff0477ac */ /* 0x000e220008000a00 */
[----:B------:R-:W-:Y:S02]  /*0140*/  MOV R17, RZ ;  /* 0x000000ff00117202 */ /* 0x000fe40000000f00 */
[----:B------:R-:W-:Y:S01]  /*0150*/  MOV R5, R3 ;  /* 0x0000000300057202 */ /* 0x000fe20000000f00 */
[----:B------:R-:W-:-:S04]  /*0160*/  ULOP3.LUT UR8, UR6, 0x7ffffff0, URZ, 0xc0, !UPT ;  /* 0x7ffffff006087892 */ /* 0x000fc8000f8ec0ff */
[----:B------:R-:W-:Y:S02]  /*0170*/  UIADD3 UR9, UPT, UPT, -UR8, URZ, URZ ;  /* 0x000000ff08097290 */ /* 0x000fe4000fffe1ff */
[----:B------:R-:W-:Y:S01]  /*0180*/  MOV R2, UR8 ;  /* 0x0000000800027c02 */ /* 0x000fe20008000f00 */
[----:B0-----:R-:W-:-:S04]  /*0190*/  UIADD3 UR4, UP1, UPT, UR4, 0x20, URZ ;  /* 0x0000002004047890 */ /* 0x001fc8000ff3e0ff */
[----:B------:R-:W-:Y:S02]  /*01a0*/  UIADD3.X UR5, UPT, UPT, URZ, UR5, URZ, UP1, !UPT ;  /* 0x00000005ff057290 */ /* 0x000fe40008ffe4ff */
[----:B------:R-:W-:-:S04]  /*01b0*/  MOV R10, UR4 ;  /* 0x00000004000a7c02 */ /* 0x000fc80008000f00 */
[----:B------:R-:W-:-:S07]  /*01c0*/  MOV R11, UR5 ;  /* 0x00000005000b7c02 */ /* 0x000fce0008000f00 */
.L_x_2:
[----:B------:R-:W0:Y:S01]  /*01d0*/  LDC.64 R8, c[0x0][0x388] ;  /* 0x0000e200ff087b82 */ /* 0x000e220000000a00 */
[----:B------:R-:W2:Y:S04]  /*01e0*/  LDG.E R26, desc[UR10][R10.64+-0x20] ;  /* 0xffffe00a0a1a7981 */ /* 0x000ea8000c1e1900 */
[----:B------:R-:W3:Y:S04]  /*01f0*/  LDG.E R19, desc[UR10][R10.64+-0x1c] ;  /* 0xffffe40a0a137981 */ /* 0x000ee8000c1e1900 */
[----:B------:R-:W4:Y:S04]  /*0200*/  LDG.E R27, desc[UR10][R10.64+-0x18] ;  /* 0xffffe80a0a1b7981 */ /* 0x000f28000c1e1900 */
[----:B------:R-:W5:Y:S04]  /*0210*/  LDG.E R4, desc[UR10][R10.64+-0x14] ;  /* 0xffffec0a0a047981 */ /* 0x000f68000c1e1900 */
[----:B------:R-:W5:Y:S01]  /*0220*/  LDG.E R20, desc[UR10][R10.64+-0x8] ;  /* 0xfffff80a0a147981 */ /* 0x000f62000c1e1900 */
[----:B0-----:R-:W-:-:S05]  /*0230*/  IMAD.WIDE R8, R5, 0x4, R8 ;  /* 0x0000000405087825 */ /* 0x001fca00078e0208 */
[----:B------:R-:W2:Y:S01]  /*0240*/  LDG.E R16, desc[UR10][R8.64] ;  /* 0x0000000a08107981 */ /* 0x000ea2000c1e1900 */
[----:B------:R-:W-:-:S05]  /*0250*/  IMAD.WIDE R12, R0, 0x4, R8 ;  /* 0x00000004000c7825 */ /* 0x000fca00078e0208 */
[----:B------:R-:W3:Y:S01]  /*0260*/  LDG.E R18, desc[UR10][R12.64] ;  /* 0x0000000a0c127981 */ /* 0x000ee2000c1e1900 */
[----:B------:R-:W-:-:S03]  /*0270*/  IMAD.WIDE R22, R0, 0x4, R12 ;  /* 0x0000000400167825 */ /* 0x000fc600078e020c */
[----:B------:R-:W5:Y:S01]  /*0280*/  LDG.E R9, desc[UR10][R10.64+-0x10] ;  /* 0xfffff00a0a097981 */ /* 0x000f62000c1e1900 */
[----:B------:R-:W-:-:S03]  /*0290*/  IMAD.WIDE R14, R0, 0x4, R22 ;  /* 0x00000004000e7825 */ /* 0x000fc600078e0216 */
[----:B------:R-:W4:Y:S04]  /*02a0*/  LDG.E R24, desc[UR10][R22.64] ;  /* 0x0000000a16187981 */ /* 0x000f28000c1e1900 */
[----:B------:R-:W5:Y:S01]  /*02b0*/  LDG.E R7, desc[UR10][R14.64] ;  /* 0x0000000a0e077981 */ /* 0x000f62000c1e1900 */
[----:B------:R-:W-:-:S03]  /*02c0*/  IMAD.WIDE R28, R0, 0x4, R14 ;  /* 0x00000004001c7825 */ /* 0x000fc600078e020e */
[----:B------:R-:W5:Y:S04]  /*02d0*/  LDG.E R8, desc[UR10][R10.64+-0xc] ;  /* 0xfffff40a0a087981 */ /* 0x000f68000c1e1900 */
[----:B------:R0:W5:Y:S02]  /*02e0*/  LDG.E R6, desc[UR10][R28.64] ;  /* 0x0000000a1c067981 */ /* 0x000164000c1e1900 */
[----:B0-----:R-:W-:-:S05]  /*02f0*/  IMAD.WIDE R28, R0, 0x4, R28 ;  /* 0x00000004001c7825 */ /* 0x001fca00078e021c */
[----:B------:R-:W5:Y:S01]  /*0300*/  LDG.E R21, desc[UR10][R28.64] ;  /* 0x0000000a1c157981 */ /* 0x000f62000c1e1900 */
[----:B------:R-:W-:-:S05]  /*0310*/  IMAD.WIDE R22, R0, 0x4, R28 ;  /* 0x0000000400167825 */ /* 0x000fca00078e021c */
[----:B------:R0:W5:Y:S01]  /*0320*/  LDG.E R25, desc[UR10][R22.64] ;  /* 0x0000000a16197981 */ /* 0x000162000c1e1900 */
[----:B------:R-:W-:-:S03]  /*0330*/  IMAD.WIDE R12, R0, 0x4, R22 ;  /* 0x00000004000c7825 */ /* 0x000fc600078e0216 */
[----:B------:R-:W5:Y:S01]  /*0340*/  LDG.E R29, desc[UR10][R10.64+-0x4] ;  /* 0xfffffc0a0a1d7981 */ /* 0x000f62000c1e1900 */
[----:B------:R-:W-:-:S03]  /*0350*/  IMAD.WIDE R14, R0, 0x4, R12 ;  /* 0x00000004000e7825 */ /* 0x000fc600078e020c */
[----:B------:R-:W5:Y:S04]  /*0360*/  LDG.E R12, desc[UR10][R12.64] ;  /* 0x0000000a0c0c7981 */ /* 0x000f68000c1e1900 */
[----:B------:R-:W5:Y:S01]  /*0370*/  LDG.E R13, desc[UR10][R10.64+0x8] ;  /* 0x0000080a0a0d7981 */ /* 0x000f62000c1e1900 */
[----:B--2---:R-:W-:Y:S01]  /*0380*/  FFMA R26, R26, R16, R17 ;  /* 0x000000101a1a7223 */ /* 0x004fe20000000011 */
[C---:B------:R-:W-:Y:S02]  /*0390*/  IMAD.WIDE R16, R0.reuse, 0x4, R14 ;  /* 0x0000000400107825 */ /* 0x040fe400078e020e */
[----:B------:R-:W2:Y:S02]  /*03a0*/  LDG.E R14, desc[UR10][R14.64] ;  /* 0x0000000a0e0e7981 */ /* 0x000ea4000c1e1900 */
[----:B---3--:R-:W-:Y:S01]  /*03b0*/  FFMA R26, R19, R18, R26 ;  /* 0x00000012131a7223 */ /* 0x008fe2000000001a */
[----:B------:R-:W-:-:S02]  /*03c0*/  IMAD.WIDE R18, R0, 0x4, R16 ;  /* 0x0000000400127825 */ /* 0x000fc400078e0210 */
[----:B------:R-:W3:Y:S02]  /*03d0*/  LDG.E R16, desc[UR10][R16.64] ;  /* 0x0000000a10107981 */ /* 0x000ee4000c1e1900 */
[----:B0-----:R-:W-:-:S04]  /*03e0*/  IMAD.WIDE R22, R0, 0x4, R18 ;  /* 0x0000000400167825 */ /* 0x001fc800078e0212 */
[----:B----4-:R-:W-:Y:S01]  /*03f0*/  FFMA R27, R27, R24, R26 ;  /* 0x000000181b1b7223 */ /* 0x010fe2000000001a */
[----:B------:R-:W4:Y:S04]  /*0400*/  LDG.E R18, desc[UR10][R18.64] ;  /* 0x0000000a12127981 */ /* 0x000f28000c1e1900 */
[----:B------:R-:W2:Y:S01]  /*0410*/  LDG.E R24, desc[UR10][R10.64] ;  /* 0x0000000a0a187981 */ /* 0x000ea2000c1e1900 */
[----:B-----5:R-:W-:Y:S01]  /*0420*/  FFMA R28, R4, R7, R27 ;  /* 0x00000007041c7223 */ /* 0x020fe2000000001b */
[C---:B------:R-:W-:Y:S02]  /*0430*/  IMAD.WIDE R26, R0.reuse, 0x4, R22 ;  /* 0x00000004001a7825 */ /* 0x040fe400078e0216 */
[----:B------:R-:W3:Y:S02]  /*0440*/  LDG.E R4, desc[UR10][R10.64+0x4] ;  /* 0x0000040a0a047981 */ /* 0x000ee4000c1e1900 */
[----:B------:R-:W-:Y:S01]  /*0450*/  FFMA R9, R9, R6, R28 ;  /* 0x0000000609097223 */ /* 0x000fe2000000001c */
[----:B------:R-:W-:Y:S01]  /*0460*/  IMAD.WIDE R6, R0, 0x4, R26 ;  /* 0x0000000400067825 */ /* 0x000fe200078e021a */
[----:B------:R-:W5:Y:S04]  /*0470*/  LDG.E R22, desc[UR10][R22.64] ;  /* 0x0000000a16167981 */ /* 0x000f68000c1e1900 */
[----:B------:R-:W5:Y:S04]  /*0480*/  LDG.E R15, desc[UR10][R10.64+0xc] ;  /* 0x00000c0a0a0f7981 */ /* 0x000f68000c1e1900 */
[----:B------:R-:W5:Y:S04]  /*0490*/  LDG.E R26, desc[UR10][R26.64] ;  /* 0x0000000a1a1a7981 */ /* 0x000f68000c1e1900 */
[----:B------:R-:W5:Y:S01]  /*04a0*/  LDG.E R17, desc[UR10][R10.64+0x10] ;  /* 0x0000100a0a117981 */ /* 0x000f62000c1e1900 */
[----:B------:R-:W-:Y:S01]  /*04b0*/  FFMA R21, R8, R21, R9 ;  /* 0x0000001508157223 */ /* 0x000fe20000000009 */
[----:B------:R-:W-:-:S02]  /*04c0*/  IMAD.WIDE R8, R0, 0x4, R6 ;  /* 0x0000000400087825 */ /* 0x000fc400078e0206 */
[----:B------:R0:W5:Y:S04]  /*04d0*/  LDG.E R6, desc[UR10][R6.64] ;  /* 0x0000000a06067981 */ /* 0x000168000c1e1900 */
[----:B------:R-:W5:Y:S04]  /*04e0*/  LDG.E R23, desc[UR10][R10.64+0x14] ;  /* 0x0000140a0a177981 */ /* 0x000f68000c1e1900 */
[----:B------:R-:W5:Y:S01]  /*04f0*/  LDG.E R19, desc[UR10][R8.64] ;  /* 0x0000000a08137981 */ /* 0x000f62000c1e1900 */
[----:B0-----:R-:W-:Y:S01]  /*0500*/  FFMA R7, R20, R25, R21 ;  /* 0x0000001914077223 */ /* 0x001fe20000000015 */
[----:B------:R-:W-:-:S02]  /*0510*/  IMAD.WIDE R20, R0, 0x4, R8 ;  /* 0x0000000400147825 */ /* 0x000fc400078e0208 */
[----:B------:R-:W5:Y:S04]  /*0520*/  LDG.E R28, desc[UR10][R10.64+0x18] ;  /* 0x0000180a0a1c7981 */ /* 0x000f68000c1e1900 */
[----:B------:R0:W5:Y:S04]  /*0530*/  LDG.E R25, desc[UR10][R10.64+0x1c] ;  /* 0x00001c0a0a197981 */ /* 0x000168000c1e1900 */
[----:B------:R-:W5:Y:S01]  /*0540*/  LDG.E R20, desc[UR10][R20.64] ;  /* 0x0000000a14147981 */ /* 0x000f62000c1e1900 */
[----:B------:R-:W-:Y:S01]  /*0550*/  FFMA R29, R29, R12, R7 ;  /* 0x0000000c1d1d7223 */ /* 0x000fe20000000007 */
[----:B------:R-:W-:-:S04]  /*0560*/  UIADD3 UR9, UPT, UPT, UR9, 0x10, URZ ;  /* 0x0000001009097890 */ /* 0x000fc8000fffe0ff */
[----:B------:R-:W-:Y:S01]  /*0570*/  UISETP.NE.AND UP1, UPT, UR9, URZ, UPT ;  /* 0x000000ff0900728c */ /* 0x000fe2000bf25270 */
[----:B0-----:R-:W-:Y:S02]  /*0580*/  IADD3 R10, P0, PT, R10, 0x40, RZ ;  /* 0x000000400a0a7810 */ /* 0x001fe40007f1e0ff */
[----:B------:R-:W-:Y:S02]  /*0590*/  LEA R5, R0, R5, 0x4 ;  /* 0x0000000500057211 */ /* 0x000fe400078e20ff */
[----:B------:R-:W-:Y:S01]  /*05a0*/  IADD3.X R11, PT, PT, RZ, R11, RZ, P0, !PT ;  /* 0x0000000bff0b7210 */ /* 0x000fe200007fe4ff */
[----:B--2---:R-:W-:-:S04]  /*05b0*/  FFMA R29, R24, R14, R29 ;  /* 0x0000000e181d7223 */ /* 0x004fc8000000001d */
[----:B---3--:R-:W-:-:S04]  /*05c0*/  FFMA R4, R4, R16, R29 ;  /* 0x0000001004047223 */ /* 0x008fc8000000001d */
[----:B----4-:R-:W-:-:S04]  /*05d0*/  FFMA R4, R13, R18, R4 ;  /* 0x000000120d047223 */ /* 0x010fc80000000004 */
[----:B-----5:R-:W-:-:S04]  /*05e0*/  FFMA R4, R15, R22, R4 ;  /* 0x000000160f047223 */ /* 0x020fc80000000004 */
[----:B------:R-:W-:-:S04]  /*05f0*/  FFMA R4, R17, R26, R4 ;  /* 0x0000001a11047223 */ /* 0x000fc80000000004 */
[----:B------:R-:W-:-:S04]  /*0600*/  FFMA R23, R23, R6, R4 ;  /* 0x0000000617177223 */ /* 0x000fc80000000004 */
[----:B------:R-:W-:-:S04]  /*0610*/  FFMA R28, R28, R19, R23 ;  /* 0x000000131c1c7223 */ /* 0x000fc80000000017 */
[----:B------:R-:W-:Y:S01]  /*0620*/  FFMA R17, R25, R20, R28 ;  /* 0x0000001419117223 */ /* 0x000fe2000000001c */
[----:B------:R-:W-:Y:S06]  /*0630*/  BRA.U UP1, `(.L_x_2) ;  /* 0xfffffff901e47547 */ /* 0x000fec000b83ffff */
.L_x_1:
[----:B------:R-:W-:Y:S05]  /*0640*/  BRA.U !UP0, `(.L_x_0) ;  /* 0x0000000508547547 */ /* 0x000fea000b800000 */
[----:B------:R-:W-:Y:S02]  /*0650*/  UISETP.GE.U32.AND UP0, UPT, UR7, 0x8, UPT ;  /* 0x000000080700788c */ /* 0x000fe4000bf06070 */
[----:B------:R-:W-:-:S04]  /*0660*/  ULOP3.LUT UR5, UR6, 0x7, URZ, 0xc0, !UPT ;  /* 0x0000000706057892 */ /* 0x000fc8000f8ec0ff */
[----:B------:R-:W-:-:S03]  /*0670*/  UISETP.NE.AND UP1, UPT, UR5, URZ, UPT ;  /* 0x000000ff0500728c */ /* 0x000fc6000bf25270 */
[----:B------:R-:W-:Y:S08]  /*0680*/  BRA.U !UP0, `(.L_x_3) ;  /* 0x0000000108947547 */ /* 0x000ff0000b800000 */
[----:B------:R-:W0:Y:S01]  /*0690*/  LDC.64 R12, c[0x0][0x388] ;  /* 0x0000e200ff0c7b82 */ /* 0x000e220000000a00 */
[----:B------:R-:W-:-:S07]  /*06a0*/  IMAD R7, R2, R0, R3 ;  /* 0x0000000002077224 */ /* 0x000fce00078e0203 */
[----:B------:R-:W1:Y:S01]  /*06b0*/  LDC.64 R4, c[0x0][0x380] ;  /* 0x0000e000ff047b82 */ /* 0x000e620000000a00 */
[----:B0-----:R-:W-:-:S05]  /*06c0*/  IMAD.WIDE R12, R7, 0x4, R12 ;  /* 0x00000004070c7825 */ /* 0x001fca00078e020c */
[----:B------:R0:W2:Y:S01]  /*06d0*/  LDG.E R16, desc[UR10][R12.64] ;  /* 0x0000000a0c107981 */ /* 0x0000a2000c1e1900 */
[----:B------:R-:W-:-:S04]  /*06e0*/  IMAD.WIDE R14, R0, 0x4, R12 ;  /* 0x00000004000e7825 */ /* 0x000fc800078e020c */
[----:B-1----:R-:W-:Y:S01]  /*06f0*/  IMAD.WIDE.U32 R4, R2, 0x4, R4 ;  /* 0x0000000402047825 */ /* 0x002fe200078e0004 */
[----:B------:R1:W3:Y:S03]  /*0700*/  LDG.E R20, desc[UR10][R14.64] ;  /* 0x0000000a0e147981 */ /* 0x0002e6000c1e1900 */
[C---:B------:R-:W-:Y:S01]  /*0710*/  IMAD.WIDE R22, R0.reuse, 0x4, R14 ;  /* 0x0000000400167825 */ /* 0x040fe200078e020e */
[----:B------:R-:W2:Y:S04]  /*0720*/  LDG.E R18, desc[UR10][R4.64] ;  /* 0x0000000a04127981 */ /* 0x000ea8000c1e1900 */
[----:B------:R-:W3:Y:S01]  /*0730*/  LDG.E R19, desc[UR10][R4.64+0x4] ;  /* 0x0000040a04137981 */ /* 0x000ee2000c1e1900 */
[----:B------:R-:W-:-:S03]  /*0740*/  IMAD.WIDE R8, R0, 0x4, R22 ;  /* 0x0000000400087825 */ /* 0x000fc600078e0216 */
[----:B------:R-:W4:Y:S01]  /*0750*/  LDG.E R22, desc[UR10][R22.64] ;  /* 0x0000000a16167981 */ /* 0x000f22000c1e1900 */
[----:B------:R-:W-:-:S03]  /*0760*/  IMAD.WIDE R10, R0, 0x4, R8 ;  /* 0x00000004000a7825 */ /* 0x000fc600078e0208 */
[----:B------:R-:W4:Y:S04]  /*0770*/  LDG.E R21, desc[UR10][R4.64+0x8] ;  /* 0x0000080a04157981 */ /* 0x000f28000c1e1900 */
[----:B------:R-:W5:Y:S01]  /*0780*/  LDG.E R9, desc[UR10][R8.64] ;  /* 0x0000000a08097981 */ /* 0x000f62000c1e1900 */
[----:B------:R-:W-:-:S03]  /*0790*/  IMAD.WIDE R6, R0, 0x4, R10 ;  /* 0x0000000400067825 */ /* 0x000fc600078e020a */
[----:B------:R-:W5:Y:S01]  /*07a0*/  LDG.E R24, desc[UR10][R4.64+0xc] ;  /* 0x00000c0a04187981 */ /* 0x000f62000c1e1900 */
[----:B0-----:R-:W-:-:S03]  /*07b0*/  IMAD.WIDE R12, R0, 0x4, R6 ;  /* 0x00000004000c7825 */ /* 0x001fc600078e0206 */
[----:B------:R-:W5:Y:S04]  /*07c0*/  LDG.E R10, desc[UR10][R10.64] ;  /* 0x0000000a0a0a7981 */ /* 0x000f68000c1e1900 */
[----:B------:R-:W5:Y:S01]  /*07d0*/  LDG.E R25, desc[UR10][R4.64+0x10] ;  /* 0x0000100a04197981 */ /* 0x000f62000c1e1900 */
[----:B-1----:R-:W-:-:S03]  /*07e0*/  IMAD.WIDE R14, R0, 0x4, R12 ;  /* 0x00000004000e7825 */ /* 0x002fc600078e020c */
[----:B------:R-:W5:Y:S04]  /*07f0*/  LDG.E R7, desc[UR10][R6.64] ;  /* 0x0000000a06077981 */ /* 0x000f68000c1e1900 */
[----:B------:R-:W5:Y:S04]  /*0800*/  LDG.E R26, desc[UR10][R4.64+0x14] ;  /* 0x0000140a041a7981 */ /* 0x000f68000c1e1900 */
[----:B------:R-:W5:Y:S04]  /*0810*/  LDG.E R12, desc[UR10][R12.64] ;  /* 0x0000000a0c0c7981 */ /* 0x000f68000c1e1900 */
[----:B------:R-:W5:Y:S04]  /*0820*/  LDG.E R23, desc[UR10][R4.64+0x18] ;  /* 0x0000180a04177981 */ /* 0x000f68000c1e1900 */
[----:B------:R-:W5:Y:S04]  /*0830*/  LDG.E R14, desc[UR10][R14.64] ;  /* 0x0000000a0e0e7981 */ /* 0x000f68000c1e1900 */
[----:B------:R-:W5:Y:S01]  /*0840*/  LDG.E R8, desc[UR10][R4.64+0x1c] ;  /* 0x00001c0a04087981 */ /* 0x000f62000c1e1900 */
[----:B------:R-:W-:Y:S01]  /*0850*/  IADD3 R2, PT, PT, R2, 0x8, RZ ;  /* 0x0000000802027810 */ /* 0x000fe20007ffe0ff */
[----:B--2---:R-:W-:-:S04]  /*0860*/  FFMA R16, R18, R16, R17 ;  /* 0x0000001012107223 */ /* 0x004fc80000000011 */
[----:B---3--:R-:W-:-:S04]  /*0870*/  FFMA R16, R19, R20, R16 ;  /* 0x0000001413107223 */ /* 0x008fc80000000010 */
[----:B----4-:R-:W-:-:S04]  /*0880*/  FFMA R21, R21, R22, R16 ;  /* 0x0000001615157223 */ /* 0x010fc80000000010 */
[----:B-----5:R-:W-:-:S04]  /*0890*/  FFMA R24, R24, R9, R21 ;  /* 0x0000000918187223 */ /* 0x020fc80000000015 */
[----:B------:R-:W-:-:S04]  /*08a0*/  FFMA R25, R25, R10, R24 ;  /* 0x0000000a19197223 */ /* 0x000fc80000000018 */
[----:B------:R-:W-:-:S04]  /*08b0*/  FFMA R26, R26, R7, R25 ;  /* 0x000000071a1a7223 */ /* 0x000fc80000000019 */
[----:B------:R-:W-:-:S04]  /*08c0*/  FFMA R23, R23, R12, R26 ;  /* 0x0000000c17177223 */ /* 0x000fc8000000001a */
[----:B------:R-:W-:-:S07]  /*08d0*/  FFMA R17, R8, R14, R23 ;  /* 0x0000000e08117223 */ /* 0x000fce0000000017 */
.L_x_3:
        /* <DEDUP_REMOVED lines=8> */
[----:B0-----:R-:W-:-:S04]  /*0960*/  IMAD.WIDE R6, R9, 0x4, R6 ;  /* 0x0000000409067825 */ /* 0x001fc800078e0206 */
[----:B------:R-:W-:Y:S02]  /*0970*/  IMAD.WIDE R8, R0, 0x4, R6 ;  /* 0x0000000400087825 */ /* 0x000fe400078e0206 */
[----:B------:R-:W2:Y:S02]  /*0980*/  LDG.E R6, desc[UR10][R6.64] ;  /* 0x0000000a06067981 */ /* 0x000ea4000c1e1900 */
[----:B-1----:R-:W-:-:S04]  /*0990*/  IMAD.WIDE.U32 R4, R2, 0x4, R4 ;  /* 0x0000000402047825 */ /* 0x002fc800078e0004 */
[C---:B------:R-:W-:Y:S01]  /*09a0*/  IMAD.WIDE R10, R0.reuse, 0x4, R8 ;  /* 0x00000004000a7825 */ /* 0x040fe200078e0208 */
[----:B------:R-:W2:Y:S04]  /*09b0*/  LDG.E R14, desc[UR10][R4.64] ;  /* 0x0000000a040e7981 */ /* 0x000ea8000c1e1900 */
[----:B------:R-:W3:Y:S01]  /*09c0*/  LDG.E R8, desc[UR10][R8.64] ;  /* 0x0000000a08087981 */ /* 0x000ee2000c1e1900 */
[----:B------:R-:W-:-:S03]  /*09d0*/  IMAD.WIDE R12, R0, 0x4, R10 ;  /* 0x00000004000c7825 */ /* 0x000fc600078e020a */
[----:B------:R-:W3:Y:S04]  /*09e0*/  LDG.E R15, desc[UR10][R4.64+0x4] ;  /* 0x0000040a040f7981 */ /* 0x000ee8000c1e1900 */
[----:B------:R-:W4:Y:S04]  /*09f0*/  LDG.E R10, desc[UR10][R10.64] ;  /* 0x0000000a0a0a7981 */ /* 0x000f28000c1e1900 */
[----:B------:R-:W4:Y:S04]  /*0a00*/  LDG.E R19, desc[UR10][R4.64+0x8] ;  /* 0x0000080a04137981 */ /* 0x000f28000c1e1900 */
[----:B------:R-:W5:Y:S04]  /*0a10*/  LDG.E R12, desc[UR10][R12.64] ;  /* 0x0000000a0c0c7981 */ /* 0x000f68000c1e1900 */
[----:B------:R-:W5:Y:S01]  /*0a20*/  LDG.E R21, desc[UR10][R4.64+0xc] ;  /* 0x00000c0a04157981 */ /* 0x000f62000c1e1900 */
[----:B------:R-:W-:Y:S01]  /*0a30*/  IADD3 R2, PT, PT, R2, 0x4, RZ ;  /* 0x0000000402027810 */ /* 0x000fe20007ffe0ff */
[----:B--2---:R-:W-:-:S04]  /*0a40*/  FFMA R14, R14, R6, R17 ;  /* 0x000000060e0e7223 */ /* 0x004fc80000000011 */
[----:B---3--:R-:W-:-:S04]  /*0a50*/  FFMA R14, R15, R8, R14 ;  /* 0x000000080f0e7223 */ /* 0x008fc8000000000e */
[----:B----4-:R-:W-:-:S04]  /*0a60*/  FFMA R14, R19, R10, R14 ;  /* 0x0000000a130e7223 */ /* 0x010fc8000000000e */
[----:B-----5:R-:W-:-:S07]  /*0a70*/  FFMA R17, R21, R12, R14 ;  /* 0x0000000c15117223 */ /* 0x020fce000000000e */
.L_x_4:
[----:B------:R-:W-:Y:S05]  /*0a80*/  BRA.U !UP1, `(.L_x_0) ;  /* 0x0000000109447547 */ /* 0x000fea000b800000 */
[----:B------:R-:W0:Y:S01]  /*0a90*/  LDC.64 R4, c[0x0][0x380] ;  /* 0x0000e000ff047b82 */ /* 0x000e220000000a00 */
[----:B------:R-:W-:Y:S01]  /*0aa0*/  IMAD R11, R2, R0, R3 ;  /* 0x00000000020b7224 */ /* 0x000fe200078e0203 */
[----:B------:R-:W-:-:S06]  /*0ab0*/  UIADD3 UR4, UPT, UPT, -UR4, URZ, URZ ;  /* 0x000000ff04047290 */ /* 0x000fcc000fffe1ff */
[----:B------:R-:W1:Y:S01]  /*0ac0*/  LDC.64 R8, c[0x0][0x388] ;  /* 0x0000e200ff087b82 */ /* 0x000e620000000a00 */
[----:B0-----:R-:W-:-:S03]  /*0ad0*/  IMAD.WIDE.U32 R4, R2, 0x4, R4 ;  /* 0x0000000402047825 */ /* 0x001fc600078e0004 */
[----:B------:R-:W-:Y:S02]  /*0ae0*/  MOV R6, R4 ;  /* 0x0000000400067202 */ /* 0x000fe40000000f00 */
[----:B------:R-:W-:-:S07]  /*0af0*/  MOV R7, R5 ;  /* 0x0000000500077202 */ /* 0x000fce0000000f00 */
.L_x_5:
[C---:B-1----:R-:W-:Y:S01]  /*0b00*/  IMAD.WIDE R4, R11.reuse, 0x4, R8 ;  /* 0x000000040b047825 */ /* 0x042fe200078e0208 */
[----:B------:R0:W2:Y:S05]  /*0b10*/  LDG.E R2, desc[UR10][R6.64] ;  /* 0x0000000a06027981 */ /* 0x0000aa000c1e1900 */
[----:B------:R-:W2:Y:S01]  /*0b20*/  LDG.E R4, desc[UR10][R4.64] ;  /* 0x0000000a04047981 */ /* 0x000ea2000c1e1900 */
[----:B------:R-:W-:Y:S01]  /*0b30*/  UIADD3 UR4, UPT, UPT, UR4, 0x1, URZ ;  /* 0x0000000104047890 */ /* 0x000fe2000fffe0ff */
[----:B------:R-:W-:-:S03]  /*0b40*/  IADD3 R11, PT, PT, R11, R0, RZ ;  /* 0x000000000b0b7210 */ /* 0x000fc60007ffe0ff */
[----:B------:R-:W-:Y:S01]  /*0b50*/  UISETP.NE.AND UP0, UPT, UR4, URZ, UPT ;  /* 0x000000ff0400728c */ /* 0x000fe2000bf05270 */
[----:B0-----:R-:W-:-:S04]  /*0b60*/  IADD3 R6, P0, PT, R6, 0x4, RZ ;  /* 0x0000000406067810 */ /* 0x001fc80007f1e0ff */
[----:B------:R-:W-:Y:S01]  /*0b70*/  IADD3.X R7, PT, PT, RZ, R7, RZ, P0, !PT ;  /* 0x00000007ff077210 */ /* 0x000fe200007fe4ff */
[----:B--2---:R-:W-:-:S03]  /*0b80*/  FFMA R17, R2, R4, R17 ;  /* 0x0000000402117223 */ /* 0x004fc60000000011 */
[----:B------:R-:W-:Y:S05]  /*0b90*/  BRA.U UP0, `(.L_x_5) ;  /* 0xfffffffd00d87547 */ /* 0x000fea000b83ffff */
.L_x_0:
[----:B------:R-:W0:Y:S02]  /*0ba0*/  LDC.64 R4, c[0x0][0x390] ;  /* 0x0000e400ff047b82 */ /* 0x000e240000000a00 */
[----:B0-----:R-:W-:-:S05]  /*0bb0*/  IMAD.WIDE R2, R3, 0x4, R4 ;  /* 0x0000000403027825 */ /* 0x001fca00078e0204 */
[----:B------:R-:W-:Y:S01]  /*0bc0*/  STG.E desc[UR10][R2.64], R17 ;  /* 0x0000001102007986 */ /* 0x000fe2000c10190a */
[----:B------:R-:W-:Y:S05]  /*0bd0*/  EXIT ;  /* 0x000000000000794d */ /* 0x000fea0003800000 */
.L_x_6:
[----:B------:R-:W-:-:S00]  /*0be0*/  BRA `(.L_x_6) ;  /* 0xfffffffc00fc7947 */ /* 0x000fc0000383ffff */
[----:B------:R-:W-:-:S00]  /*0bf0*/  NOP ;  /* 0x0000000000007918 */ /* 0x000fc00000000000 */
        /* <DEDUP_REMOVED lines=8> */
.L_x_7:


//--------------------- .nv.shared.reserved.0     --------------------------
	.section	.nv.shared.reserved.0,"aw",@nobits
	.weak		__nv_reservedSMEM_offset_0_alias
	.size		__nv_reservedSMEM_offset_0_alias, 0, 64
	.other		__nv_reservedSMEM_offset_0_alias,@"STO_CUDA_RESERVED_SHARED STV_DEFAULT"
__nv_reservedSMEM_offset_0_alias:
	.zero		0
	.zero		64


//--------------------- .nv.constant0._Z18vector_matrix_multPfS_S_ii --------------------------
	.section	.nv.constant0._Z18vector_matrix_multPfS_S_ii,"a",@progbits
	.sectionflags	@""
	.align	4
.nv.constant0._Z18vector_matrix_multPfS_S_ii:
	.zero		928


//--------------------- SYMBOLS --------------------------

	.type		.nv.reservedSmem.offset0,@object
	.size		.nv.reservedSmem.offset0,0x4
